//
// Generated by NVIDIA NVVM Compiler
//
// Compiler Build ID: CL-36424714
// Cuda compilation tools, release 13.0, V13.0.88
// Based on NVVM 20.0.0
//

.version 9.0
.target sm_100
.address_size 64

	// .globl	_Z8kernel2DPiS_PdiS_

.visible .entry _Z8kernel2DPiS_PdiS_(
	.param .u64 .ptr .align 1 _Z8kernel2DPiS_PdiS__param_0,
	.param .u64 .ptr .align 1 _Z8kernel2DPiS_PdiS__param_1,
	.param .u64 .ptr .align 1 _Z8kernel2DPiS_PdiS__param_2,
	.param .u32 _Z8kernel2DPiS_PdiS__param_3,
	.param .u64 .ptr .align 1 _Z8kernel2DPiS_PdiS__param_4
)
{
	.reg .pred 	%p<7>;
	.reg .b32 	%r<78>;
	.reg .b64 	%rd<110>;
	.reg .b64 	%fd<77>;

	ld.param.u64 	%rd14, [_Z8kernel2DPiS_PdiS__param_1];
	ld.param.u64 	%rd12, [_Z8kernel2DPiS_PdiS__param_2];
	ld.param.u32 	%r10, [_Z8kernel2DPiS_PdiS__param_3];
	cvta.to.global.u64 	%rd1, %rd14;
	mov.u32 	%r11, %ctaid.x;
	mov.u32 	%r12, %ntid.x;
	mov.u32 	%r13, %tid.x;
	mad.lo.s32 	%r76, %r11, %r12, %r13;
	mov.u32 	%r14, %ctaid.y;
	mov.u32 	%r2, %ntid.y;
	mov.u32 	%r15, %tid.y;
	mad.lo.s32 	%r3, %r14, %r2, %r15;
	max.s32 	%r16, %r3, %r76;
	setp.ge.s32 	%p1, %r16, %r10;
	@%p1 bra 	$L__BB0_11;
	cvta.to.global.u64 	%rd2, %rd12;
	add.s32 	%r4, %r10, -2;
	mov.u32 	%r17, %nctaid.y;
	mul.lo.s32 	%r5, %r2, %r17;
$L__BB0_2:
	add.s32 	%r18, %r4, %r76;
	mul.lo.s32 	%r19, %r76, %r10;
	cvt.s64.s32 	%rd3, %r19;
	rem.s32 	%r20, %r18, %r10;
	mul.lo.s32 	%r21, %r20, %r10;
	cvt.s64.s32 	%rd4, %r21;
	add.s32 	%r22, %r18, 1;
	rem.s32 	%r23, %r22, %r10;
	mul.lo.s32 	%r24, %r23, %r10;
	cvt.s64.s32 	%rd5, %r24;
	add.s32 	%r25, %r10, %r76;
	rem.s32 	%r26, %r25, %r10;
	mul.lo.s32 	%r27, %r26, %r10;
	cvt.s64.s32 	%rd6, %r27;
	add.s32 	%r28, %r18, 3;
	rem.s32 	%r29, %r28, %r10;
	mul.lo.s32 	%r30, %r29, %r10;
	cvt.s64.s32 	%rd7, %r30;
	add.s32 	%r31, %r18, 4;
	rem.s32 	%r32, %r31, %r10;
	mul.lo.s32 	%r33, %r32, %r10;
	cvt.s64.s32 	%rd8, %r33;
	mov.u32 	%r77, %r3;
$L__BB0_3:
	ld.param.u64 	%rd108, [_Z8kernel2DPiS_PdiS__param_0];
	cvta.to.global.u64 	%rd9, %rd108;
	add.s32 	%r34, %r4, %r77;
	ld.global.f64 	%fd2, [%rd2];
	rem.s32 	%r35, %r34, %r10;
	cvt.s64.s32 	%rd15, %r35;
	add.s64 	%rd16, %rd4, %rd15;
	shl.b64 	%rd17, %rd16, 2;
	add.s64 	%rd18, %rd1, %rd17;
	ld.global.u32 	%r36, [%rd18];
	cvt.rn.f64.s32 	%fd3, %r36;
	fma.rn.f64 	%fd4, %fd2, %fd3, 0d0000000000000000;
	ld.global.f64 	%fd5, [%rd2+8];
	add.s32 	%r37, %r34, 1;
	rem.s32 	%r38, %r37, %r10;
	cvt.s64.s32 	%rd19, %r38;
	add.s64 	%rd20, %rd4, %rd19;
	shl.b64 	%rd21, %rd20, 2;
	add.s64 	%rd22, %rd1, %rd21;
	ld.global.u32 	%r39, [%rd22];
	cvt.rn.f64.s32 	%fd6, %r39;
	fma.rn.f64 	%fd7, %fd5, %fd6, %fd4;
	ld.global.f64 	%fd8, [%rd2+16];
	add.s32 	%r40, %r10, %r77;
	rem.s32 	%r41, %r40, %r10;
	cvt.s64.s32 	%rd23, %r41;
	add.s64 	%rd24, %rd4, %rd23;
	shl.b64 	%rd25, %rd24, 2;
	add.s64 	%rd26, %rd1, %rd25;
	ld.global.u32 	%r42, [%rd26];
	cvt.rn.f64.s32 	%fd9, %r42;
	fma.rn.f64 	%fd10, %fd8, %fd9, %fd7;
	ld.global.f64 	%fd11, [%rd2+24];
	add.s32 	%r43, %r34, 3;
	rem.s32 	%r44, %r43, %r10;
	cvt.s64.s32 	%rd27, %r44;
	add.s64 	%rd28, %rd4, %rd27;
	shl.b64 	%rd29, %rd28, 2;
	add.s64 	%rd30, %rd1, %rd29;
	ld.global.u32 	%r45, [%rd30];
	cvt.rn.f64.s32 	%fd12, %r45;
	fma.rn.f64 	%fd13, %fd11, %fd12, %fd10;
	ld.global.f64 	%fd14, [%rd2+32];
	add.s32 	%r46, %r34, 4;
	rem.s32 	%r47, %r46, %r10;
	cvt.s64.s32 	%rd31, %r47;
	add.s64 	%rd32, %rd4, %rd31;
	shl.b64 	%rd33, %rd32, 2;
	add.s64 	%rd34, %rd1, %rd33;
	ld.global.u32 	%r48, [%rd34];
	cvt.rn.f64.s32 	%fd15, %r48;
	fma.rn.f64 	%fd16, %fd14, %fd15, %fd13;
	ld.global.f64 	%fd17, [%rd2+40];
	add.s64 	%rd35, %rd5, %rd15;
	shl.b64 	%rd36, %rd35, 2;
	add.s64 	%rd37, %rd1, %rd36;
	ld.global.u32 	%r49, [%rd37];
	cvt.rn.f64.s32 	%fd18, %r49;
	fma.rn.f64 	%fd19, %fd17, %fd18, %fd16;
	ld.global.f64 	%fd20, [%rd2+48];
	add.s64 	%rd38, %rd5, %rd19;
	shl.b64 	%rd39, %rd38, 2;
	add.s64 	%rd40, %rd1, %rd39;
	ld.global.u32 	%r50, [%rd40];
	cvt.rn.f64.s32 	%fd21, %r50;
	fma.rn.f64 	%fd22, %fd20, %fd21, %fd19;
	ld.global.f64 	%fd23, [%rd2+56];
	add.s64 	%rd41, %rd5, %rd23;
	shl.b64 	%rd42, %rd41, 2;
	add.s64 	%rd43, %rd1, %rd42;
	ld.global.u32 	%r51, [%rd43];
	cvt.rn.f64.s32 	%fd24, %r51;
	fma.rn.f64 	%fd25, %fd23, %fd24, %fd22;
	ld.global.f64 	%fd26, [%rd2+64];
	add.s64 	%rd44, %rd5, %rd27;
	shl.b64 	%rd45, %rd44, 2;
	add.s64 	%rd46, %rd1, %rd45;
	ld.global.u32 	%r52, [%rd46];
	cvt.rn.f64.s32 	%fd27, %r52;
	fma.rn.f64 	%fd28, %fd26, %fd27, %fd25;
	ld.global.f64 	%fd29, [%rd2+72];
	add.s64 	%rd47, %rd5, %rd31;
	shl.b64 	%rd48, %rd47, 2;
	add.s64 	%rd49, %rd1, %rd48;
	ld.global.u32 	%r53, [%rd49];
	cvt.rn.f64.s32 	%fd30, %r53;
	fma.rn.f64 	%fd31, %fd29, %fd30, %fd28;
	ld.global.f64 	%fd32, [%rd2+80];
	add.s64 	%rd50, %rd6, %rd15;
	shl.b64 	%rd51, %rd50, 2;
	add.s64 	%rd52, %rd1, %rd51;
	ld.global.u32 	%r54, [%rd52];
	cvt.rn.f64.s32 	%fd33, %r54;
	fma.rn.f64 	%fd34, %fd32, %fd33, %fd31;
	ld.global.f64 	%fd35, [%rd2+88];
	add.s64 	%rd53, %rd6, %rd19;
	shl.b64 	%rd54, %rd53, 2;
	add.s64 	%rd55, %rd1, %rd54;
	ld.global.u32 	%r55, [%rd55];
	cvt.rn.f64.s32 	%fd36, %r55;
	fma.rn.f64 	%fd37, %fd35, %fd36, %fd34;
	ld.global.f64 	%fd38, [%rd2+96];
	add.s64 	%rd56, %rd6, %rd23;
	shl.b64 	%rd57, %rd56, 2;
	add.s64 	%rd58, %rd1, %rd57;
	ld.global.u32 	%r56, [%rd58];
	cvt.rn.f64.s32 	%fd39, %r56;
	fma.rn.f64 	%fd40, %fd38, %fd39, %fd37;
	ld.global.f64 	%fd41, [%rd2+104];
	add.s64 	%rd59, %rd6, %rd27;
	shl.b64 	%rd60, %rd59, 2;
	add.s64 	%rd61, %rd1, %rd60;
	ld.global.u32 	%r57, [%rd61];
	cvt.rn.f64.s32 	%fd42, %r57;
	fma.rn.f64 	%fd43, %fd41, %fd42, %fd40;
	ld.global.f64 	%fd44, [%rd2+112];
	add.s64 	%rd62, %rd6, %rd31;
	shl.b64 	%rd63, %rd62, 2;
	add.s64 	%rd64, %rd1, %rd63;
	ld.global.u32 	%r58, [%rd64];
	cvt.rn.f64.s32 	%fd45, %r58;
	fma.rn.f64 	%fd46, %fd44, %fd45, %fd43;
	ld.global.f64 	%fd47, [%rd2+120];
	add.s64 	%rd65, %rd7, %rd15;
	shl.b64 	%rd66, %rd65, 2;
	add.s64 	%rd67, %rd1, %rd66;
	ld.global.u32 	%r59, [%rd67];
	cvt.rn.f64.s32 	%fd48, %r59;
	fma.rn.f64 	%fd49, %fd47, %fd48, %fd46;
	ld.global.f64 	%fd50, [%rd2+128];
	add.s64 	%rd68, %rd7, %rd19;
	shl.b64 	%rd69, %rd68, 2;
	add.s64 	%rd70, %rd1, %rd69;
	ld.global.u32 	%r60, [%rd70];
	cvt.rn.f64.s32 	%fd51, %r60;
	fma.rn.f64 	%fd52, %fd50, %fd51, %fd49;
	ld.global.f64 	%fd53, [%rd2+136];
	add.s64 	%rd71, %rd7, %rd23;
	shl.b64 	%rd72, %rd71, 2;
	add.s64 	%rd73, %rd1, %rd72;
	ld.global.u32 	%r61, [%rd73];
	cvt.rn.f64.s32 	%fd54, %r61;
	fma.rn.f64 	%fd55, %fd53, %fd54, %fd52;
	ld.global.f64 	%fd56, [%rd2+144];
	add.s64 	%rd74, %rd7, %rd27;
	shl.b64 	%rd75, %rd74, 2;
	add.s64 	%rd76, %rd1, %rd75;
	ld.global.u32 	%r62, [%rd76];
	cvt.rn.f64.s32 	%fd57, %r62;
	fma.rn.f64 	%fd58, %fd56, %fd57, %fd55;
	ld.global.f64 	%fd59, [%rd2+152];
	add.s64 	%rd77, %rd7, %rd31;
	shl.b64 	%rd78, %rd77, 2;
	add.s64 	%rd79, %rd1, %rd78;
	ld.global.u32 	%r63, [%rd79];
	cvt.rn.f64.s32 	%fd60, %r63;
	fma.rn.f64 	%fd61, %fd59, %fd60, %fd58;
	ld.global.f64 	%fd62, [%rd2+160];
	add.s64 	%rd80, %rd8, %rd15;
	shl.b64 	%rd81, %rd80, 2;
	add.s64 	%rd82, %rd1, %rd81;
	ld.global.u32 	%r64, [%rd82];
	cvt.rn.f64.s32 	%fd63, %r64;
	fma.rn.f64 	%fd64, %fd62, %fd63, %fd61;
	ld.global.f64 	%fd65, [%rd2+168];
	add.s64 	%rd83, %rd8, %rd19;
	shl.b64 	%rd84, %rd83, 2;
	add.s64 	%rd85, %rd1, %rd84;
	ld.global.u32 	%r65, [%rd85];
	cvt.rn.f64.s32 	%fd66, %r65;
	fma.rn.f64 	%fd67, %fd65, %fd66, %fd64;
	ld.global.f64 	%fd68, [%rd2+176];
	add.s64 	%rd86, %rd8, %rd23;
	shl.b64 	%rd87, %rd86, 2;
	add.s64 	%rd88, %rd1, %rd87;
	ld.global.u32 	%r66, [%rd88];
	cvt.rn.f64.s32 	%fd69, %r66;
	fma.rn.f64 	%fd70, %fd68, %fd69, %fd67;
	ld.global.f64 	%fd71, [%rd2+184];
	add.s64 	%rd89, %rd8, %rd27;
	shl.b64 	%rd90, %rd89, 2;
	add.s64 	%rd91, %rd1, %rd90;
	ld.global.u32 	%r67, [%rd91];
	cvt.rn.f64.s32 	%fd72, %r67;
	fma.rn.f64 	%fd73, %fd71, %fd72, %fd70;
	ld.global.f64 	%fd74, [%rd2+192];
	add.s64 	%rd92, %rd8, %rd31;
	shl.b64 	%rd93, %rd92, 2;
	add.s64 	%rd94, %rd1, %rd93;
	ld.global.u32 	%r68, [%rd94];
	cvt.rn.f64.s32 	%fd75, %r68;
	fma.rn.f64 	%fd1, %fd74, %fd75, %fd73;
	abs.f64 	%fd76, %fd1;
	setp.geu.f64 	%p2, %fd76, 0d3EB0C6F7A0B5ED8D;
	@%p2 bra 	$L__BB0_5;
	cvt.s64.s32 	%rd103, %r77;
	add.s64 	%rd104, %rd103, %rd3;
	shl.b64 	%rd105, %rd104, 2;
	add.s64 	%rd106, %rd1, %rd105;
	ld.global.u32 	%r73, [%rd106];
	add.s64 	%rd107, %rd9, %rd105;
	st.global.u32 	[%rd107], %r73;
	bra.uni 	$L__BB0_9;
$L__BB0_5:
	ld.param.u64 	%rd109, [_Z8kernel2DPiS_PdiS__param_4];
	cvta.to.global.u64 	%rd10, %rd109;
	setp.leu.f64 	%p3, %fd1, 0d3EB0C6F7A0B5ED8D;
	@%p3 bra 	$L__BB0_7;
	cvt.s64.s32 	%rd99, %r77;
	add.s64 	%rd100, %rd99, %rd3;
	shl.b64 	%rd101, %rd100, 2;
	add.s64 	%rd102, %rd9, %rd101;
	mov.b32 	%r71, 1;
	st.global.u32 	[%rd102], %r71;
	mov.b32 	%r72, 0;
	st.global.u32 	[%rd10], %r72;
	bra.uni 	$L__BB0_9;
$L__BB0_7:
	setp.geu.f64 	%p4, %fd1, 0d0000000000000000;
	@%p4 bra 	$L__BB0_9;
	cvt.s64.s32 	%rd95, %r77;
	add.s64 	%rd96, %rd95, %rd3;
	shl.b64 	%rd97, %rd96, 2;
	add.s64 	%rd98, %rd9, %rd97;
	mov.b32 	%r69, -1;
	st.global.u32 	[%rd98], %r69;
	mov.b32 	%r70, 0;
	st.global.u32 	[%rd10], %r70;
$L__BB0_9:
	add.s32 	%r77, %r77, %r5;
	setp.lt.s32 	%p5, %r77, %r10;
	@%p5 bra 	$L__BB0_3;
	mov.u32 	%r74, %ntid.x;
	mov.u32 	%r75, %nctaid.x;
	mad.lo.s32 	%r76, %r74, %r75, %r76;
	setp.lt.s32 	%p6, %r76, %r10;
	@%p6 bra 	$L__BB0_2;
$L__BB0_11:
	ret;

}


// ===== COMPILED SASS (sm_100) =====

	.target	sm_100

	.elftype	@"ET_EXEC"


//--------------------- .note.nv.tkinfo           --------------------------
	.section	.note.nv.tkinfo,"",@"SHT_NOTE"
	.sectionflags	@"SHF_NOTE_NV_TKINFO"
	.tkinfo
        /*0018*/ 	.word	0x00000002
        /*0030*/ 	.string	""
        /*0030*/ 	.string	"ptxas"
        /*0030*/ 	.string	"Cuda compilation tools, release 13.0, V13.0.88"
        /*0030*/ 	.string	"Build cuda_13.0.r13.0/compiler.36424714_0"
        /*0030*/ 	.string	"-arch sm_100 -m 64 "



//--------------------- .note.nv.cuinfo           --------------------------
	.section	.note.nv.cuinfo,"",@"SHT_NOTE"
	.sectionflags	@"SHF_NOTE_NV_CUINFO"
        /*0018*/ 	.short	0x0002
        /*001a*/ 	.short	0x0064
        /*001c*/ 	.short	0x0082
	.zero		2


//--------------------- .nv.info                  --------------------------
	.section	.nv.info,"",@"SHT_CUDA_INFO"
	.align	4


	//----- nvinfo : EIATTR_REGCOUNT
	.align		4
        /*0000*/ 	.byte	0x04, 0x2f
        /*0002*/ 	.short	(.L_1 - .L_0)
	.align		4
.L_0:
        /*0004*/ 	.word	index@(_Z8kernel2DPiS_PdiS_)
        /*0008*/ 	.word	0x00000028


	//----- nvinfo : EIATTR_FRAME_SIZE
	.align		4
.L_1:
        /*000c*/ 	.byte	0x04, 0x11
        /*000e*/ 	.short	(.L_3 - .L_2)
	.align		4
.L_2:
        /*0010*/ 	.word	index@(_Z8kernel2DPiS_PdiS_)
        /*0014*/ 	.word	0x00000000


	//----- nvinfo : EIATTR_MIN_STACK_SIZE
	.align		4
.L_3:
        /*0018*/ 	.byte	0x04, 0x12
        /*001a*/ 	.short	(.L_5 - .L_4)
	.align		4
.L_4:
        /*001c*/ 	.word	index@(_Z8kernel2DPiS_PdiS_)
        /*0020*/ 	.word	0x00000000
.L_5:


//--------------------- .nv.compat                --------------------------
	.section	.nv.compat,"",@"SHT_CUDA_COMPAT_INFO"
	.align	4
        /*0000*/ 	.byte	0x02, 0x09, 0x00, 0x00, 0x02, 0x02, 0x01, 0x00, 0x02, 0x05, 0x05, 0x00, 0x03, 0x07, 0x01, 0x01
        /*0010*/ 	.byte	0x02, 0x03, 0x00, 0x00, 0x02, 0x06, 0x01, 0x00, 0x04, 0x0b, 0x08, 0x00, 0x01, 0x00, 0x00, 0x00
        /*0020*/ 	.byte	0x00, 0x00, 0x00, 0x00


//--------------------- .nv.info._Z8kernel2DPiS_PdiS_ --------------------------
	.section	.nv.info._Z8kernel2DPiS_PdiS_,"",@"SHT_CUDA_INFO"
	.sectionflags	@""
	.align	4


	//----- nvinfo : EIATTR_CUDA_API_VERSION
	.align		4
        /*0000*/ 	.byte	0x04, 0x37
        /*0002*/ 	.short	(.L_7 - .L_6)
.L_6:
        /*0004*/ 	.word	0x00000082


	//----- nvinfo : EIATTR_KPARAM_INFO
	.align		4
.L_7:
        /*0008*/ 	.byte	0x04, 0x17
        /*000a*/ 	.short	(.L_9 - .L_8)
.L_8:
        /*000c*/ 	.word	0x00000000
        /*0010*/ 	.short	0x0004
        /*0012*/ 	.short	0x0020
        /*0014*/ 	.byte	0x00, 0xf5, 0x21, 0x00


	//----- nvinfo : EIATTR_KPARAM_INFO
	.align		4
.L_9:
        /*0018*/ 	.byte	0x04, 0x17
        /*001a*/ 	.short	(.L_11 - .L_10)
.L_10:
        /*001c*/ 	.word	0x00000000
        /*0020*/ 	.short	0x0003
        /*0022*/ 	.short	0x0018
        /*0024*/ 	.byte	0x00, 0xf0, 0x11, 0x00


	//----- nvinfo : EIATTR_KPARAM_INFO
	.align		4
.L_11:
        /*0028*/ 	.byte	0x04, 0x17
        /*002a*/ 	.short	(.L_13 - .L_12)
.L_12:
        /*002c*/ 	.word	0x00000000
        /*0030*/ 	.short	0x0002
        /*0032*/ 	.short	0x0010
        /*0034*/ 	.byte	0x00, 0xf5, 0x21, 0x00


	//----- nvinfo : EIATTR_KPARAM_INFO
	.align		4
.L_13:
        /*0038*/ 	.byte	0x04, 0x17
        /*003a*/ 	.short	(.L_15 - .L_14)
.L_14:
        /*003c*/ 	.word	0x00000000
        /*0040*/ 	.short	0x0001
        /*0042*/ 	.short	0x0008
        /*0044*/ 	.byte	0x00, 0xf5, 0x21, 0x00


	//----- nvinfo : EIATTR_KPARAM_INFO
	.align		4
.L_15:
        /*0048*/ 	.byte	0x04, 0x17
        /*004a*/ 	.short	(.L_17 - .L_16)
.L_16:
        /*004c*/ 	.word	0x00000000
        /*0050*/ 	.short	0x0000
        /*0052*/ 	.short	0x0000
        /*0054*/ 	.byte	0x00, 0xf5, 0x21, 0x00


	//----- nvinfo : EIATTR_SPARSE_MMA_MASK
	.align		4
.L_17:
        /*0058*/ 	.byte	0x03, 0x50
        /*005a*/ 	.short	0x0000


	//----- nvinfo : EIATTR_MAXREG_COUNT
	.align		4
        /*005c*/ 	.byte	0x03, 0x1b
        /*005e*/ 	.short	0x00ff


	//----- nvinfo : EIATTR_MERCURY_ISA_VERSION
	.align		4
        /*0060*/ 	.byte	0x03, 0x5f
        /*0062*/ 	.short	0x0101


	//----- nvinfo : EIATTR_VRC_CTA_INIT_COUNT
	.align		4
        /*0064*/ 	.byte	0x02, 0x4a
	.zero		1
	.zero		1


	//----- nvinfo : EIATTR_EXIT_INSTR_OFFSETS
	.align		4
        /*0068*/ 	.byte	0x04, 0x1c
        /*006a*/ 	.short	(.L_19 - .L_18)


	//   ....[0]....
.L_18:
        /*006c*/ 	.word	0x000000d0


	//   ....[1]....
        /*0070*/ 	.word	0x00001b20


	//----- nvinfo : EIATTR_CRS_STACK_SIZE
	.align		4
.L_19:
        /*0074*/ 	.byte	0x04, 0x1e
        /*0076*/ 	.short	(.L_21 - .L_20)
.L_20:
        /*0078*/ 	.word	0x00000000


	//----- nvinfo : EIATTR_CBANK_PARAM_SIZE
	.align		4
.L_21:
        /*007c*/ 	.byte	0x03, 0x19
        /*007e*/ 	.short	0x0028


	//----- nvinfo : EIATTR_PARAM_CBANK
	.align		4
        /*0080*/ 	.byte	0x04, 0x0a
        /*0082*/ 	.short	(.L_23 - .L_22)
	.align		4
.L_22:
        /*0084*/ 	.word	index@(.nv.constant0._Z8kernel2DPiS_PdiS_)
        /*0088*/ 	.short	0x0380
        /*008a*/ 	.short	0x0028


	//----- nvinfo : EIATTR_SW_WAR
	.align		4
.L_23:
        /*008c*/ 	.byte	0x04, 0x36
        /*008e*/ 	.short	(.L_25 - .L_24)
.L_24:
        /*0090*/ 	.word	0x00000008
.L_25:


//--------------------- .nv.callgraph             --------------------------
	.section	.nv.callgraph,"",@"SHT_CUDA_CALLGRAPH"
	.align	4
	.sectionentsize	8
	.align		4
        /*0000*/ 	.word	0x00000000
	.align		4
        /*0004*/ 	.word	0xffffffff
	.align		4
        /*0008*/ 	.word	0x00000000
	.align		4
        /*000c*/ 	.word	0xfffffffe
	.align		4
        /*0010*/ 	.word	0x00000000
	.align		4
        /*0014*/ 	.word	0xfffffffd
	.align		4
        /*0018*/ 	.word	0x00000000
	.align		4
        /*001c*/ 	.word	0xfffffffc


//--------------------- .text._Z8kernel2DPiS_PdiS_ --------------------------
	.section	.text._Z8kernel2DPiS_PdiS_,"ax",@progbits
	.align	128
        .global         _Z8kernel2DPiS_PdiS_
        .type           _Z8kernel2DPiS_PdiS_,@function
        .size           _Z8kernel2DPiS_PdiS_,(.L_x_8 - _Z8kernel2DPiS_PdiS_)
        .other          _Z8kernel2DPiS_PdiS_,@"STO_CUDA_ENTRY STV_DEFAULT"
_Z8kernel2DPiS_PdiS_:
.text._Z8kernel2DPiS_PdiS_:
[----:B------:R-:W-:Y:S01]  /*0000*/  LDC R1, c[0x0][0x37c] ;  /* 0x0000df00ff017b82 */ /* 0x000fe20000000800 */
[----:B------:R-:W0:Y:S07]  /*0010*/  S2R R3, SR_TID.X ;  /* 0x0000000000037919 */ /* 0x000e2e0000002100 */
[----:B------:R-:W0:Y:S01]  /*0020*/  LDC R2, c[0x0][0x360] ;  /* 0x0000d800ff027b82 */ /* 0x000e220000000800 */
[----:B------:R-:W1:Y:S01]  /*0030*/  LDCU UR5, c[0x0][0x364] ;  /* 0x00006c80ff0577ac */ /* 0x000e620008000800 */
[----:B------:R-:W2:Y:S01]  /*0040*/  S2R R0, SR_TID.Y ;  /* 0x0000000000007919 */ /* 0x000ea20000002200 */
[----:B------:R-:W3:Y:S05]  /*0050*/  LDCU UR4, c[0x0][0x398] ;  /* 0x00007300ff0477ac */ /* 0x000eea0008000800 */
[----:B------:R-:W0:Y:S08]  /*0060*/  S2UR UR6, SR_CTAID.X ;  /* 0x00000000000679c3 */ /* 0x000e300000002500 */
[----:B------:R-:W2:Y:S08]  /*0070*/  S2UR UR7, SR_CTAID.Y ;  /* 0x00000000000779c3 */ /* 0x000eb00000002600 */
[----:B------:R-:W2:Y:S01]  /*0080*/  LDC R5, c[0x0][0x364] ;  /* 0x0000d900ff057b82 */ /* 0x000ea20000000800 */
[----:B0-----:R-:W-:-:S02]  /*0090*/  IMAD R2, R2, UR6, R3 ;  /* 0x0000000602027c24 */ /* 0x001fc4000f8e0203 */
[----:B--2---:R-:W-:-:S05]  /*00a0*/  IMAD R0, R5, UR7, R0 ;  /* 0x0000000705007c24 */ /* 0x004fca000f8e0200 */
[----:B------:R-:W-:-:S04]  /*00b0*/  VIMNMX R3, PT, PT, R2, R0, !PT ;  /* 0x0000000002037248 */ /* 0x000fc80007fe0100 */
[----:B---3--:R-:W-:-:S13]  /*00c0*/  ISETP.GE.AND P0, PT, R3, UR4, PT ;  /* 0x0000000403007c0c */ /* 0x008fda000bf06270 */
[----:B-1----:R-:W-:Y:S05]  /*00d0*/  @P0 EXIT ;  /* 0x000000000000094d */ /* 0x002fea0003800000 */
[----:B------:R-:W0:Y:S01]  /*00e0*/  LDCU UR6, c[0x0][0x374] ;  /* 0x00006e80ff0677ac */ /* 0x000e220008000800 */
[----:B------:R-:W1:Y:S01]  /*00f0*/  LDCU.64 UR8, c[0x0][0x358] ;  /* 0x00006b00ff0877ac */ /* 0x000e620008000a00 */
[----:B------:R-:W2:Y:S01]  /*0100*/  LDCU.64 UR10, c[0x0][0x380] ;  /* 0x00007000ff0a77ac */ /* 0x000ea20008000a00 */
[----:B------:R-:W-:Y:S02]  /*0110*/  UIADD3 UR4, UPT, UPT, UR4, -0x2, URZ ;  /* 0xfffffffe04047890 */ /* 0x000fe4000fffe0ff */
[----:B0-----:R-:W-:-:S12]  /*0120*/  UIMAD UR5, UR5, UR6, URZ ;  /* 0x00000006050572a4 */ /* 0x001fd8000f8e02ff */
.L_x_6:
[----:B0-----:R-:W0:Y:S01]  /*0130*/  LDC R11, c[0x0][0x398] ;  /* 0x0000e600ff0b7b82 */ /* 0x001e220000000800 */
[----:B------:R-:W-:Y:S01]  /*0140*/  VIADD R5, R2, UR4 ;  /* 0x0000000402057c36 */ /* 0x000fe20008000000 */
[----:B------:R-:W-:Y:S03]  /*0150*/  BSSY.RECONVERGENT B0, `(.L_x_0) ;  /* 0x0000197000007945 */ /* 0x000fe60003800200 */
[C---:B------:R-:W-:Y:S01]  /*0160*/  VIADD R6, R5.reuse, 0x1 ;  /* 0x0000000105067836 */ /* 0x040fe20000000000 */
[----:B------:R-:W-:Y:S01]  /*0170*/  IABS R15, R5 ;  /* 0x00000005000f7213 */ /* 0x000fe20000000000 */
[----:B-12---:R-:W-:-:S03]  /*0180*/  VIADD R21, R5, 0x4 ;  /* 0x0000000405157836 */ /* 0x006fc60000000000 */
[----:B------:R-:W-:Y:S02]  /*0190*/  IABS R12, R6 ;  /* 0x00000006000c7213 */ /* 0x000fe40000000000 */
[----:B------:R-:W-:Y:S02]  /*01a0*/  IABS R20, R21 ;  /* 0x0000001500147213 */ /* 0x000fe40000000000 */
[----:B0-----:R-:W-:Y:S01]  /*01b0*/  IABS R3, R11 ;  /* 0x0000000b00037213 */ /* 0x001fe20000000000 */
[----:B------:R-:W-:-:S03]  /*01c0*/  IMAD.IADD R7, R2, 0x1, R11 ;  /* 0x0000000102077824 */ /* 0x000fc600078e020b */
[----:B------:R-:W0:Y:S02]  /*01d0*/  I2F.RP R10, R3 ;  /* 0x00000003000a7306 */ /* 0x000e240000209400 */
[----:B------:R-:W-:-:S06]  /*01e0*/  IABS R16, R7 ;  /* 0x0000000700107213 */ /* 0x000fcc0000000000 */
[----:B0-----:R-:W0:Y:S02]  /*01f0*/  MUFU.RCP R10, R10 ;  /* 0x0000000a000a7308 */ /* 0x001e240000001000 */
[----:B0-----:R-:W-:-:S06]  /*0200*/  VIADD R8, R10, 0xffffffe ;  /* 0x0ffffffe0a087836 */ /* 0x001fcc0000000000 */
[----:B------:R0:W3:Y:S02]  /*0210*/  F2I.FTZ.U32.TRUNC.NTZ R9, R8 ;  /* 0x0000000800097305 */ /* 0x0000e4000021f000 */
[----:B0-----:R-:W-:Y:S02]  /*0220*/  IMAD.MOV.U32 R8, RZ, RZ, RZ ;  /* 0x000000ffff087224 */ /* 0x001fe400078e00ff */
[----:B---3--:R-:W-:-:S04]  /*0230*/  IMAD.MOV R4, RZ, RZ, -R9 ;  /* 0x000000ffff047224 */ /* 0x008fc800078e0a09 */
[----:B------:R-:W-:-:S04]  /*0240*/  IMAD R13, R4, R3, RZ ;  /* 0x00000003040d7224 */ /* 0x000fc800078e02ff */
[----:B------:R-:W-:-:S04]  /*0250*/  IMAD.HI.U32 R4, R9, R13, R8 ;  /* 0x0000000d09047227 */ /* 0x000fc800078e0008 */
[----:B------:R-:W-:Y:S02]  /*0260*/  VIADD R13, R5, 0x3 ;  /* 0x00000003050d7836 */ /* 0x000fe40000000000 */
[----:B------:R-:W-:-:S03]  /*0270*/  IMAD.HI.U32 R8, R4, R12, RZ ;  /* 0x0000000c04087227 */ /* 0x000fc600078e00ff */
[----:B------:R-:W-:Y:S01]  /*0280*/  IABS R18, R13 ;  /* 0x0000000d00127213 */ /* 0x000fe20000000000 */
[----:B------:R-:W-:-:S04]  /*0290*/  IMAD.HI.U32 R9, R4, R16, RZ ;  /* 0x0000001004097227 */ /* 0x000fc800078e00ff */
[----:B------:R-:W-:-:S04]  /*02a0*/  IMAD.HI.U32 R10, R4, R18, RZ ;  /* 0x00000012040a7227 */ /* 0x000fc800078e00ff */
[----:B------:R-:W-:Y:S02]  /*02b0*/  IMAD.MOV R14, RZ, RZ, -R8 ;  /* 0x000000ffff0e7224 */ /* 0x000fe400078e0a08 */
[----:B------:R-:W-:Y:S02]  /*02c0*/  IMAD.MOV R17, RZ, RZ, -R9 ;  /* 0x000000ffff117224 */ /* 0x000fe400078e0a09 */
[----:B------:R-:W-:Y:S02]  /*02d0*/  IMAD.MOV R19, RZ, RZ, -R10 ;  /* 0x000000ffff137224 */ /* 0x000fe400078e0a0a */
[----:B------:R-:W-:-:S04]  /*02e0*/  IMAD.HI.U32 R8, R4, R15, RZ ;  /* 0x0000000f04087227 */ /* 0x000fc800078e00ff */
[C---:B------:R-:W-:Y:S02]  /*02f0*/  IMAD R10, R3.reuse, R14, R12 ;  /* 0x0000000e030a7224 */ /* 0x040fe400078e020c */
[C---:B------:R-:W-:Y:S02]  /*0300*/  IMAD R12, R3.reuse, R17, R16 ;  /* 0x00000011030c7224 */ /* 0x040fe400078e0210 */
[C---:B------:R-:W-:Y:S01]  /*0310*/  IMAD R14, R3.reuse, R19, R18 ;  /* 0x00000013030e7224 */ /* 0x040fe200078e0212 */
[C---:B------:R-:W-:Y:S01]  /*0320*/  ISETP.GT.U32.AND P1, PT, R3.reuse, R10, PT ;  /* 0x0000000a0300720c */ /* 0x040fe20003f24070 */
[----:B------:R-:W-:Y:S01]  /*0330*/  IMAD.HI.U32 R9, R4, R20, RZ ;  /* 0x0000001404097227 */ /* 0x000fe200078e00ff */
[C---:B------:R-:W-:Y:S01]  /*0340*/  ISETP.GT.U32.AND P3, PT, R3.reuse, R12, PT ;  /* 0x0000000c0300720c */ /* 0x040fe20003f64070 */
[----:B------:R-:W0:Y:S01]  /*0350*/  LDC.64 R16, c[0x0][0x390] ;  /* 0x0000e400ff107b82 */ /* 0x000e220000000a00 */
[----:B------:R-:W-:Y:S01]  /*0360*/  ISETP.GT.U32.AND P4, PT, R3, R14, PT ;  /* 0x0000000e0300720c */ /* 0x000fe20003f84070 */
[----:B------:R-:W-:-:S02]  /*0370*/  IMAD.MOV R8, RZ, RZ, -R8 ;  /* 0x000000ffff087224 */ /* 0x000fc400078e0a08 */
[----:B------:R-:W-:Y:S02]  /*0380*/  IMAD.MOV R9, RZ, RZ, -R9 ;  /* 0x000000ffff097224 */ /* 0x000fe400078e0a09 */
[C---:B------:R-:W-:Y:S02]  /*0390*/  IMAD R8, R3.reuse, R8, R15 ;  /* 0x0000000803087224 */ /* 0x040fe400078e020f */
[C---:B------:R-:W-:Y:S02]  /*03a0*/  IMAD R18, R3.reuse, R9, R20 ;  /* 0x0000000903127224 */ /* 0x040fe400078e0214 */
[--C-:B------:R-:W-:Y:S01]  /*03b0*/  @!P1 IMAD.IADD R10, R10, 0x1, -R3.reuse ;  /* 0x000000010a0a9824 */ /* 0x100fe200078e0a03 */
[C---:B------:R-:W-:Y:S01]  /*03c0*/  ISETP.GT.U32.AND P2, PT, R3.reuse, R8, PT ;  /* 0x000000080300720c */ /* 0x040fe20003f44070 */
[--C-:B------:R-:W-:Y:S01]  /*03d0*/  @!P3 IMAD.IADD R12, R12, 0x1, -R3.reuse ;  /* 0x000000010c0cb824 */ /* 0x100fe200078e0a03 */
[C---:B------:R-:W-:Y:S01]  /*03e0*/  ISETP.GT.U32.AND P0, PT, R3.reuse, R18, PT ;  /* 0x000000120300720c */ /* 0x040fe20003f04070 */
[----:B------:R-:W-:Y:S01]  /*03f0*/  @!P4 IMAD.IADD R14, R14, 0x1, -R3 ;  /* 0x000000010e0ec824 */ /* 0x000fe200078e0a03 */
[----:B------:R-:W-:-:S02]  /*0400*/  ISETP.GT.U32.AND P1, PT, R3, R10, PT ;  /* 0x0000000a0300720c */ /* 0x000fc40003f24070 */
[C---:B------:R-:W-:Y:S02]  /*0410*/  ISETP.GT.U32.AND P6, PT, R3.reuse, R12, PT ;  /* 0x0000000c0300720c */ /* 0x040fe40003fc4070 */
[----:B------:R-:W-:Y:S02]  /*0420*/  ISETP.GT.U32.AND P5, PT, R3, R14, PT ;  /* 0x0000000e0300720c */ /* 0x000fe40003fa4070 */
[----:B------:R-:W-:Y:S02]  /*0430*/  ISETP.GE.AND P3, PT, R5, RZ, PT ;  /* 0x000000ff0500720c */ /* 0x000fe40003f66270 */
[----:B------:R-:W-:Y:S01]  /*0440*/  ISETP.GE.AND P4, PT, R6, RZ, PT ;  /* 0x000000ff0600720c */ /* 0x000fe20003f86270 */
[--C-:B------:R-:W-:Y:S01]  /*0450*/  @!P2 IMAD.IADD R8, R8, 0x1, -R3.reuse ;  /* 0x000000010808a824 */ /* 0x100fe200078e0a03 */
[----:B------:R-:W-:Y:S01]  /*0460*/  LOP3.LUT R5, RZ, R11, RZ, 0x33, !PT ;  /* 0x0000000bff057212 */ /* 0x000fe200078e33ff */
[--C-:B------:R-:W-:Y:S02]  /*0470*/  @!P0 IMAD.IADD R18, R18, 0x1, -R3.reuse ;  /* 0x0000000112128824 */ /* 0x100fe400078e0a03 */
[--C-:B------:R-:W-:Y:S01]  /*0480*/  @!P1 IMAD.IADD R10, R10, 0x1, -R3.reuse ;  /* 0x000000010a0a9824 */ /* 0x100fe200078e0a03 */
[C---:B------:R-:W-:Y:S01]  /*0490*/  ISETP.GT.U32.AND P2, PT, R3.reuse, R8, PT ;  /* 0x000000080300720c */ /* 0x040fe20003f44070 */
[--C-:B------:R-:W-:Y:S01]  /*04a0*/  @!P6 IMAD.IADD R12, R12, 0x1, -R3.reuse ;  /* 0x000000010c0ce824 */ /* 0x100fe200078e0a03 */
[----:B------:R-:W-:Y:S01]  /*04b0*/  ISETP.GT.U32.AND P0, PT, R3, R18, PT ;  /* 0x000000120300720c */ /* 0x000fe20003f04070 */
[----:B------:R-:W-:Y:S01]  /*04c0*/  @!P5 IMAD.IADD R14, R14, 0x1, -R3 ;  /* 0x000000010e0ed824 */ /* 0x000fe200078e0a03 */
[----:B------:R-:W-:-:S02]  /*04d0*/  ISETP.GE.AND P1, PT, R13, RZ, PT ;  /* 0x000000ff0d00720c */ /* 0x000fc40003f26270 */
[----:B------:R-:W-:Y:S01]  /*04e0*/  ISETP.GE.AND P6, PT, R21, RZ, PT ;  /* 0x000000ff1500720c */ /* 0x000fe20003fc6270 */
[----:B------:R-:W-:Y:S01]  /*04f0*/  @!P4 IMAD.MOV R10, RZ, RZ, -R10 ;  /* 0x000000ffff0ac224 */ /* 0x000fe200078e0a0a */
[----:B------:R-:W-:-:S05]  /*0500*/  ISETP.GE.AND P5, PT, R7, RZ, PT ;  /* 0x000000ff0700720c */ /* 0x000fca0003fa6270 */
[--C-:B------:R-:W-:Y:S01]  /*0510*/  @!P2 IMAD.IADD R8, R8, 0x1, -R3.reuse ;  /* 0x000000010808a824 */ /* 0x100fe200078e0a03 */
[----:B------:R-:W-:Y:S01]  /*0520*/  ISETP.NE.AND P2, PT, R11, RZ, PT ;  /* 0x000000ff0b00720c */ /* 0x000fe20003f45270 */
[----:B------:R-:W-:Y:S02]  /*0530*/  @!P0 IMAD.IADD R18, R18, 0x1, -R3 ;  /* 0x0000000112128824 */ /* 0x000fe400078e0a03 */
[----:B------:R-:W-:Y:S01]  /*0540*/  @!P3 IMAD.MOV R8, RZ, RZ, -R8 ;  /* 0x000000ffff08b224 */ /* 0x000fe200078e0a08 */
[C---:B------:R-:W-:Y:S01]  /*0550*/  SEL R10, R5.reuse, R10, !P2 ;  /* 0x0000000a050a7207 */ /* 0x040fe20005000000 */
[----:B------:R-:W-:Y:S02]  /*0560*/  @!P1 IMAD.MOV R14, RZ, RZ, -R14 ;  /* 0x000000ffff0e9224 */ /* 0x000fe400078e0a0e */
[----:B------:R-:W-:Y:S01]  /*0570*/  @!P5 IMAD.MOV R12, RZ, RZ, -R12 ;  /* 0x000000ffff0cd224 */ /* 0x000fe200078e0a0c */
[C---:B------:R-:W-:Y:S01]  /*0580*/  SEL R6, R5.reuse, R8, !P2 ;  /* 0x0000000805067207 */ /* 0x040fe20005000000 */
[----:B------:R-:W-:Y:S01]  /*0590*/  @!P6 IMAD.MOV R18, RZ, RZ, -R18 ;  /* 0x000000ffff12e224 */ /* 0x000fe200078e0a12 */
[C---:B------:R-:W-:Y:S01]  /*05a0*/  SEL R14, R5.reuse, R14, !P2 ;  /* 0x0000000e050e7207 */ /* 0x040fe20005000000 */
[-C--:B------:R-:W-:Y:S01]  /*05b0*/  IMAD R7, R10, R11.reuse, RZ ;  /* 0x0000000b0a077224 */ /* 0x080fe200078e02ff */
[C---:B------:R-:W-:Y:S01]  /*05c0*/  SEL R8, R5.reuse, R12, !P2 ;  /* 0x0000000c05087207 */ /* 0x040fe20005000000 */
[-C--:B------:R-:W-:Y:S01]  /*05d0*/  IMAD R6, R6, R11.reuse, RZ ;  /* 0x0000000b06067224 */ /* 0x080fe200078e02ff */
[----:B------:R-:W-:Y:S01]  /*05e0*/  SEL R18, R5, R18, !P2 ;  /* 0x0000001205127207 */ /* 0x000fe20005000000 */
[----:B------:R-:W-:-:S02]  /*05f0*/  IMAD R9, R14, R11, RZ ;  /* 0x0000000b0e097224 */ /* 0x000fc400078e02ff */
[-C--:B------:R-:W-:Y:S02]  /*0600*/  IMAD R8, R8, R11.reuse, RZ ;  /* 0x0000000b08087224 */ /* 0x080fe400078e02ff */
[-C--:B------:R-:W-:Y:S02]  /*0610*/  IMAD R10, R18, R11.reuse, RZ ;  /* 0x0000000b120a7224 */ /* 0x080fe400078e02ff */
[----:B------:R-:W-:Y:S01]  /*0620*/  IMAD R12, R2, R11, RZ ;  /* 0x0000000b020c7224 */ /* 0x000fe200078e02ff */
[----:B------:R-:W-:Y:S01]  /*0630*/  SHF.R.S32.HI R11, RZ, 0x1f, R6 ;  /* 0x0000001fff0b7819 */ /* 0x000fe20000011406 */
[----:B0-----:R-:W-:-:S07]  /*0640*/  IMAD.MOV.U32 R5, RZ, RZ, R0 ;  /* 0x000000ffff057224 */ /* 0x001fce00078e0000 */
.L_x_5:
[----:B0-----:R-:W0:Y:S01]  /*0650*/  LDC R14, c[0x0][0x398] ;  /* 0x0000e600ff0e7b82 */ /* 0x001e220000000800 */
[----:B------:R-:W-:Y:S01]  /*0660*/  VIADD R28, R5, UR4 ;  /* 0x00000004051c7c36 */ /* 0x000fe20008000000 */
[----:B-12---:R-:W3:Y:S04]  /*0670*/  LDG.E.64 R20, desc[UR8][R16.64] ;  /* 0x0000000810147981 */ /* 0x006ee8000c1e1b00 */
[----:B------:R-:W-:Y:S02]  /*0680*/  IABS R15, R28 ;  /* 0x0000001c000f7213 */ /* 0x000fe40000000000 */
[----:B------:R-:W-:Y:S01]  /*0690*/  ISETP.GE.AND P1, PT, R28, RZ, PT ;  /* 0x000000ff1c00720c */ /* 0x000fe20003f26270 */
[----:B------:R-:W1:Y:S02]  /*06a0*/  LDC.64 R18, c[0x0][0x388] ;  /* 0x0000e200ff127b82 */ /* 0x000e640000000a00 */
[----:B------:R-:W-:-:S04]  /*06b0*/  IMAD.HI.U32 R4, R4, R15, RZ ;  /* 0x0000000f04047227 */ /* 0x000fc800078e00ff */
[----:B------:R-:W-:Y:S01]  /*06c0*/  IMAD.MOV R4, RZ, RZ, -R4 ;  /* 0x000000ffff047224 */ /* 0x000fe200078e0a04 */
[-C--:B0-----:R-:W-:Y:S02]  /*06d0*/  IABS R13, R14.reuse ;  /* 0x0000000e000d7213 */ /* 0x081fe40000000000 */
[----:B------:R-:W-:-:S03]  /*06e0*/  LOP3.LUT R29, RZ, R14, RZ, 0x33, !PT ;  /* 0x0000000eff1d7212 */ /* 0x000fc600078e33ff */
[----:B------:R-:W-:-:S05]  /*06f0*/  IMAD R4, R13, R4, R15 ;  /* 0x000000040d047224 */ /* 0x000fca00078e020f */
[----:B------:R-:W-:-:S13]  /*0700*/  ISETP.GT.U32.AND P0, PT, R3, R4, PT ;  /* 0x000000040300720c */ /* 0x000fda0003f04070 */
[----:B------:R-:W-:-:S05]  /*0710*/  @!P0 IMAD.IADD R4, R4, 0x1, -R13 ;  /* 0x0000000104048824 */ /* 0x000fca00078e0a0d */
[----:B------:R-:W-:-:S13]  /*0720*/  ISETP.GT.U32.AND P0, PT, R3, R4, PT ;  /* 0x000000040300720c */ /* 0x000fda0003f04070 */
[----:B------:R-:W-:Y:S01]  /*0730*/  @!P0 IMAD.IADD R4, R4, 0x1, -R13 ;  /* 0x0000000104048824 */ /* 0x000fe200078e0a0d */
[----:B------:R-:W-:-:S03]  /*0740*/  ISETP.NE.AND P0, PT, R14, RZ, PT ;  /* 0x000000ff0e00720c */ /* 0x000fc60003f05270 */
[----:B------:R-:W-:-:S05]  /*0750*/  @!P1 IMAD.MOV R4, RZ, RZ, -R4 ;  /* 0x000000ffff049224 */ /* 0x000fca00078e0a04 */
[----:B------:R-:W-:-:S04]  /*0760*/  SEL R27, R29, R4, !P0 ;  /* 0x000000041d1b7207 */ /* 0x000fc80004000000 */
[----:B------:R-:W-:Y:S02]  /*0770*/  SHF.R.S32.HI R32, RZ, 0x1f, R27 ;  /* 0x0000001fff207819 */ /* 0x000fe4000001141b */
[----:B------:R-:W-:-:S05]  /*0780*/  IADD3 R3, P1, PT, R6, R27, RZ ;  /* 0x0000001b06037210 */ /* 0x000fca0007f3e0ff */
[----:B------:R-:W-:Y:S01]  /*0790*/  IMAD.X R4, R11, 0x1, R32, P1 ;  /* 0x000000010b047824 */ /* 0x000fe200008e0620 */
[----:B-1----:R-:W-:-:S04]  /*07a0*/  LEA R24, P1, R3, R18, 0x2 ;  /* 0x0000001203187211 */ /* 0x002fc800078210ff */
[----:B------:R-:W-:-:S05]  /*07b0*/  LEA.HI.X R25, R3, R19, R4, 0x2, P1 ;  /* 0x0000001303197211 */ /* 0x000fca00008f1404 */
[----:B------:R0:W4:Y:S01]  /*07c0*/  LDG.E R35, desc[UR8][R24.64] ;  /* 0x0000000818237981 */ /* 0x000122000c1e1900 */
[----:B------:R-:W1:Y:S08]  /*07d0*/  I2F.RP R3, R13 ;  /* 0x0000000d00037306 */ /* 0x000e700000209400 */
[----:B-1----:R-:W1:Y:S02]  /*07e0*/  MUFU.RCP R3, R3 ;  /* 0x0000000300037308 */ /* 0x002e640000001000 */
[----:B-1----:R-:W-:-:S06]  /*07f0*/  VIADD R23, R3, 0xffffffe ;  /* 0x0ffffffe03177836 */ /* 0x002fcc0000000000 */
[----:B------:R-:W1:Y:S01]  /*0800*/  F2I.FTZ.U32.TRUNC.NTZ R23, R23 ;  /* 0x0000001700177305 */ /* 0x000e62000021f000 */
[----:B------:R-:W-:Y:S02]  /*0810*/  VIADD R15, R28, 0x1 ;  /* 0x000000011c0f7836 */ /* 0x000fe40000000000 */
[----:B------:R-:W-:-:S03]  /*0820*/  IMAD.MOV.U32 R22, RZ, RZ, RZ ;  /* 0x000000ffff167224 */ /* 0x000fc600078e00ff */
[----:B------:R-:W-:Y:S01]  /*0830*/  IABS R26, R15 ;  /* 0x0000000f001a7213 */ /* 0x000fe20000000000 */
[----:B-1----:R-:W-:-:S04]  /*0840*/  IMAD.MOV R4, RZ, RZ, -R23 ;  /* 0x000000ffff047224 */ /* 0x002fc800078e0a17 */
[----:B------:R-:W-:-:S04]  /*0850*/  IMAD R31, R4, R13, RZ ;  /* 0x0000000d041f7224 */ /* 0x000fc800078e02ff */
[----:B------:R-:W-:Y:S01]  /*0860*/  IMAD.HI.U32 R4, R23, R31, R22 ;  /* 0x0000001f17047227 */ /* 0x000fe200078e0016 */
[----:B------:R-:W-:Y:S01]  /*0870*/  ISETP.GE.AND P2, PT, R15, RZ, PT ;  /* 0x000000ff0f00720c */ /* 0x000fe20003f46270 */
[----:B------:R-:W5:Y:S02]  /*0880*/  LDG.E.64 R30, desc[UR8][R16.64+0x8] ;  /* 0x00000808101e7981 */ /* 0x000f64000c1e1b00 */
[----:B------:R-:W-:-:S04]  /*0890*/  IMAD.MOV.U32 R22, RZ, RZ, R26 ;  /* 0x000000ffff167224 */ /* 0x000fc800078e001a */
[----:B------:R-:W-:-:S04]  /*08a0*/  IMAD.HI.U32 R3, R4, R22, RZ ;  /* 0x0000001604037227 */ /* 0x000fc800078e00ff */
[----:B------:R-:W-:-:S04]  /*08b0*/  IMAD.MOV R3, RZ, RZ, -R3 ;  /* 0x000000ffff037224 */ /* 0x000fc800078e0a03 */
[----:B------:R-:W-:Y:S02]  /*08c0*/  IMAD R22, R13, R3, R22 ;  /* 0x000000030d167224 */ /* 0x000fe400078e0216 */
[----:B------:R-:W-:-:S05]  /*08d0*/  IMAD.MOV.U32 R3, RZ, RZ, R13 ;  /* 0x000000ffff037224 */ /* 0x000fca00078e000d */
[----:B------:R-:W-:-:S13]  /*08e0*/  ISETP.GT.U32.AND P1, PT, R3, R22, PT ;  /* 0x000000160300720c */ /* 0x000fda0003f24070 */
[----:B------:R-:W-:-:S05]  /*08f0*/  @!P1 IMAD.IADD R22, R22, 0x1, -R13 ;  /* 0x0000000116169824 */ /* 0x000fca00078e0a0d */
[----:B------:R-:W-:-:S13]  /*0900*/  ISETP.GT.U32.AND P1, PT, R3, R22, PT ;  /* 0x000000160300720c */ /* 0x000fda0003f24070 */
[----:B------:R-:W-:-:S04]  /*0910*/  @!P1 IMAD.IADD R22, R22, 0x1, -R13 ;  /* 0x0000000116169824 */ /* 0x000fc800078e0a0d */
[----:B------:R-:W-:-:S05]  /*0920*/  @!P2 IMAD.MOV R22, RZ, RZ, -R22 ;  /* 0x000000ffff16a224 */ /* 0x000fca00078e0a16 */
[----:B------:R-:W-:-:S04]  /*0930*/  SEL R15, R29, R22, !P0 ;  /* 0x000000161d0f7207 */ /* 0x000fc80004000000 */
[----:B------:R-:W-:Y:S02]  /*0940*/  SHF.R.S32.HI R34, RZ, 0x1f, R15 ;  /* 0x0000001fff227819 */ /* 0x000fe4000001140f */
[----:B------:R-:W-:Y:S01]  /*0950*/  IADD3 R13, P1, PT, R6, R15, RZ ;  /* 0x0000000f060d7210 */ /* 0x000fe20007f3e0ff */
[----:B------:R-:W-:-:S04]  /*0960*/  IMAD.IADD R23, R5, 0x1, R14 ;  /* 0x0000000105177824 */ /* 0x000fc800078e020e */
[----:B------:R-:W-:Y:S01]  /*0970*/  IMAD.X R22, R11, 0x1, R34, P1 ;  /* 0x000000010b167824 */ /* 0x000fe200008e0622 */
[C---:B0-----:R-:W-:Y:S02]  /*0980*/  LEA R24, P1, R13.reuse, R18, 0x2 ;  /* 0x000000120d187211 */ /* 0x041fe400078210ff */
[----:B------:R-:W-:Y:S02]  /*0990*/  IABS R26, R23 ;  /* 0x00000017001a7213 */ /* 0x000fe40000000000 */
[----:B------:R-:W-:-:S03]  /*09a0*/  LEA.HI.X R25, R13, R19, R22, 0x2, P1 ;  /* 0x000000130d197211 */ /* 0x000fc600008f1416 */
[----:B------:R-:W-:Y:S02]  /*09b0*/  IMAD.HI.U32 R22, R4, R26, RZ ;  /* 0x0000001a04167227 */ /* 0x000fe400078e00ff */
[----:B------:R-:W2:Y:S01]  /*09c0*/  LDG.E R24, desc[UR8][R24.64] ;  /* 0x0000000818187981 */ /* 0x000ea2000c1e1900 */
[----:B------:R-:W-:Y:S01]  /*09d0*/  IABS R13, R14 ;  /* 0x0000000e000d7213 */ /* 0x000fe20000000000 */
[----:B------:R-:W-:-:S04]  /*09e0*/  IMAD.MOV R22, RZ, RZ, -R22 ;  /* 0x000000ffff167224 */ /* 0x000fc800078e0a16 */
[----:B------:R-:W-:-:S05]  /*09f0*/  IMAD R26, R13, R22, R26 ;  /* 0x000000160d1a7224 */ /* 0x000fca00078e021a */
[----:B------:R-:W-:Y:S02]  /*0a00*/  ISETP.GT.U32.AND P1, PT, R3, R26, PT ;  /* 0x0000001a0300720c */ /* 0x000fe40003f24070 */
[----:B------:R-:W-:-:S11]  /*0a10*/  ISETP.GE.AND P2, PT, R23, RZ, PT ;  /* 0x000000ff1700720c */ /* 0x000fd60003f46270 */
[----:B------:R-:W-:-:S05]  /*0a20*/  @!P1 IMAD.IADD R26, R26, 0x1, -R13 ;  /* 0x000000011a1a9824 */ /* 0x000fca00078e0a0d */
[----:B------:R-:W-:-:S13]  /*0a30*/  ISETP.GT.U32.AND P1, PT, R3, R26, PT ;  /* 0x0000001a0300720c */ /* 0x000fda0003f24070 */
[----:B------:R-:W-:-:S04]  /*0a40*/  @!P1 IMAD.IADD R26, R26, 0x1, -R13 ;  /* 0x000000011a1a9824 */ /* 0x000fc800078e0a0d */
[----:B------:R-:W-:-:S05]  /*0a50*/  @!P2 IMAD.MOV R26, RZ, RZ, -R26 ;  /* 0x000000ffff1aa224 */ /* 0x000fca00078e0a1a */
[----:B------:R-:W-:-:S04]  /*0a60*/  SEL R33, R29, R26, !P0 ;  /* 0x0000001a1d217207 */ /* 0x000fc80004000000 */
[----:B------:R-:W-:Y:S01]  /*0a70*/  SHF.R.S32.HI R26, RZ, 0x1f, R33 ;  /* 0x0000001fff1a7819 */ /* 0x000fe20000011421 */
[----:B----4-:R-:W3:Y:S02]  /*0a80*/  I2F.F64 R22, R35 ;  /* 0x0000002300167312 */ /* 0x010ee40000201c00 */
[----:B---3--:R-:W-:Y:S01]  /*0a90*/  DFMA R22, R20, R22, RZ ;  /* 0x000000161416722b */ /* 0x008fe200000000ff */
[----:B------:R-:W-:-:S05]  /*0aa0*/  IADD3 R20, P1, PT, R6, R33, RZ ;  /* 0x0000002106147210 */ /* 0x000fca0007f3e0ff */
[----:B------:R-:W-:Y:S01]  /*0ab0*/  IMAD.X R21, R11, 0x1, R26, P1 ;  /* 0x000000010b157824 */ /* 0x000fe200008e061a */
[----:B------:R-:W-:-:S04]  /*0ac0*/  LEA R36, P1, R20, R18, 0x2 ;  /* 0x0000001214247211 */ /* 0x000fc800078210ff */
[----:B------:R-:W-:Y:S02]  /*0ad0*/  LEA.HI.X R37, R20, R19, R21, 0x2, P1 ;  /* 0x0000001314257211 */ /* 0x000fe400008f1415 */
[----:B------:R-:W3:Y:S04]  /*0ae0*/  LDG.E.64 R20, desc[UR8][R16.64+0x10] ;  /* 0x0000100810147981 */ /* 0x000ee8000c1e1b00 */
[----:B------:R-:W4:Y:S01]  /*0af0*/  LDG.E R36, desc[UR8][R36.64] ;  /* 0x0000000824247981 */ /* 0x000f22000c1e1900 */
[----:B--2---:R-:W5:Y:S02]  /*0b00*/  I2F.F64 R24, R24 ;  /* 0x0000001800187312 */ /* 0x004f640000201c00 */
[----:B-----5:R-:W-:Y:S01]  /*0b10*/  DFMA R22, R30, R24, R22 ;  /* 0x000000181e16722b */ /* 0x020fe20000000016 */
[----:B------:R-:W-:-:S05]  /*0b20*/  VIADD R31, R28, 0x3 ;  /* 0x000000031c1f7836 */ /* 0x000fca0000000000 */
[----:B------:R-:W-:-:S05]  /*0b30*/  IABS R30, R31 ;  /* 0x0000001f001e7213 */ /* 0x000fca0000000000 */
[----:B------:R-:W-:-:S04]  /*0b40*/  IMAD.HI.U32 R25, R4, R30, RZ ;  /* 0x0000001e04197227 */ /* 0x000fc800078e00ff */
[----:B------:R-:W-:Y:S02]  /*0b50*/  IMAD.MOV R35, RZ, RZ, -R25 ;  /* 0x000000ffff237224 */ /* 0x000fe400078e0a19 */
[----:B------:R-:W-:-:S05]  /*0b60*/  VIADD R25, R28, 0x4 ;  /* 0x000000041c197836 */ /* 0x000fca0000000000 */
[----:B------:R-:W-:Y:S01]  /*0b70*/  IABS R28, R25 ;  /* 0x00000019001c7213 */ /* 0x000fe20000000000 */
[----:B------:R-:W-:-:S04]  /*0b80*/  IMAD R30, R13, R35, R30 ;  /* 0x000000230d1e7224 */ /* 0x000fc800078e021e */
[----:B------:R-:W-:Y:S01]  /*0b90*/  IMAD.HI.U32 R24, R4, R28, RZ ;  /* 0x0000001c04187227 */ /* 0x000fe200078e00ff */
[----:B------:R-:W-:-:S03]  /*0ba0*/  ISETP.GT.U32.AND P1, PT, R3, R30, PT ;  /* 0x0000001e0300720c */ /* 0x000fc60003f24070 */
[----:B------:R-:W-:-:S04]  /*0bb0*/  IMAD.MOV R24, RZ, RZ, -R24 ;  /* 0x000000ffff187224 */ /* 0x000fc800078e0a18 */
[----:B------:R-:W-:-:S05]  /*0bc0*/  IMAD R28, R13, R24, R28 ;  /* 0x000000180d1c7224 */ /* 0x000fca00078e021c */
[----:B------:R-:W-:Y:S01]  /*0bd0*/  ISETP.GT.U32.AND P3, PT, R3, R28, PT ;  /* 0x0000001c0300720c */ /* 0x000fe20003f64070 */
[----:B------:R-:W-:Y:S01]  /*0be0*/  @!P1 IMAD.IADD R30, R30, 0x1, -R13 ;  /* 0x000000011e1e9824 */ /* 0x000fe200078e0a0d */
[----:B------:R-:W-:-:S04]  /*0bf0*/  ISETP.GE.AND P2, PT, R31, RZ, PT ;  /* 0x000000ff1f00720c */ /* 0x000fc80003f46270 */
[----:B------:R-:W-:-:S07]  /*0c00*/  ISETP.GT.U32.AND P1, PT, R3, R30, PT ;  /* 0x0000001e0300720c */ /* 0x000fce0003f24070 */
[----:B------:R-:W-:Y:S01]  /*0c10*/  @!P3 IMAD.IADD R28, R28, 0x1, -R13 ;  /* 0x000000011c1cb824 */ /* 0x000fe200078e0a0d */
[----:B------:R-:W-:-:S04]  /*0c20*/  ISETP.GE.AND P4, PT, R25, RZ, PT ;  /* 0x000000ff1900720c */ /* 0x000fc80003f86270 */
[----:B------:R-:W-:Y:S01]  /*0c30*/  ISETP.GT.U32.AND P3, PT, R3, R28, PT ;  /* 0x0000001c0300720c */ /* 0x000fe20003f64070 */
[----:B------:R-:W-:-:S04]  /*0c40*/  @!P1 IMAD.IADD R30, R30, 0x1, -R13 ;  /* 0x000000011e1e9824 */ /* 0x000fc800078e0a0d */
[----:B------:R-:W-:-:S08]  /*0c50*/  @!P2 IMAD.MOV R30, RZ, RZ, -R30 ;  /* 0x000000ffff1ea224 */ /* 0x000fd000078e0a1e */
[----:B------:R-:W-:Y:S01]  /*0c60*/  @!P3 IMAD.IADD R28, R28, 0x1, -R13 ;  /* 0x000000011c1cb824 */ /* 0x000fe200078e0a0d */
[----:B------:R-:W-:-:S04]  /*0c70*/  SEL R13, R29, R30, !P0 ;  /* 0x0000001e1d0d7207 */ /* 0x000fc80004000000 */
[----:B------:R-:W-:Y:S01]  /*0c80*/  SHF.R.S32.HI R30, RZ, 0x1f, R13 ;  /* 0x0000001fff1e7819 */ /* 0x000fe2000001140d */
[----:B------:R-:W-:-:S05]  /*0c90*/  @!P4 IMAD.MOV R28, RZ, RZ, -R28 ;  /* 0x000000ffff1cc224 */ /* 0x000fca00078e0a1c */
[----:B------:R-:W-:-:S04]  /*0ca0*/  SEL R29, R29, R28, !P0 ;  /* 0x0000001c1d1d7207 */ /* 0x000fc80004000000 */
[----:B------:R-:W-:Y:S01]  /*0cb0*/  SHF.R.S32.HI R28, RZ, 0x1f, R29 ;  /* 0x0000001fff1c7819 */ /* 0x000fe2000001141d */
[----:B----4-:R-:W3:Y:S02]  /*0cc0*/  I2F.F64 R24, R36 ;  /* 0x0000002400187312 */ /* 0x010ee40000201c00 */
[----:B---3--:R-:W-:Y:S01]  /*0cd0*/  DFMA R20, R20, R24, R22 ;  /* 0x000000181414722b */ /* 0x008fe20000000016 */
[----:B------:R-:W-:-:S05]  /*0ce0*/  IADD3 R22, P1, PT, R6, R13, RZ ;  /* 0x0000000d06167210 */ /* 0x000fca0007f3e0ff */
[----:B------:R-:W-:Y:S01]  /*0cf0*/  IMAD.X R23, R11, 0x1, R30, P1 ;  /* 0x000000010b177824 */ /* 0x000fe200008e061e */
[----:B------:R-:W-:-:S04]  /*0d00*/  LEA R36, P1, R22, R18, 0x2 ;  /* 0x0000001216247211 */ /* 0x000fc800078210ff */
[----:B------:R-:W-:Y:S02]  /*0d10*/  LEA.HI.X R37, R22, R19, R23, 0x2, P1 ;  /* 0x0000001316257211 */ /* 0x000fe400008f1417 */
[----:B------:R-:W-:-:S03]  /*0d20*/  IADD3 R23, P0, PT, R6, R29, RZ ;  /* 0x0000001d06177210 */ /* 0x000fc60007f1e0ff */
[----:B------:R-:W2:Y:S02]  /*0d30*/  LDG.E R35, desc[UR8][R36.64] ;  /* 0x0000000824237981 */ /* 0x000ea4000c1e1900 */
[----:B------:R-:W-:Y:S01]  /*0d40*/  IMAD.X R24, R11, 0x1, R28, P0 ;  /* 0x000000010b187824 */ /* 0x000fe200000e061c */
[----:B------:R-:W-:-:S04]  /*0d50*/  LEA R22, P0, R23, R18, 0x2 ;  /* 0x0000001217167211 */ /* 0x000fc800078010ff */
[----:B------:R-:W-:Y:S01]  /*0d60*/  LEA.HI.X R23, R23, R19, R24, 0x2, P0 ;  /* 0x0000001317177211 */ /* 0x000fe200000f1418 */
[----:B------:R-:W3:Y:S04]  /*0d70*/  LDG.E.64 R36, desc[UR8][R16.64+0x18] ;  /* 0x0000180810247981 */ /* 0x000ee8000c1e1b00 */
[----:B------:R-:W4:Y:S04]  /*0d80*/  LDG.E R31, desc[UR8][R22.64] ;  /* 0x00000008161f7981 */ /* 0x000f28000c1e1900 */
[----:B------:R-:W5:Y:S01]  /*0d90*/  LDG.E.64 R22, desc[UR8][R16.64+0x20] ;  /* 0x0000200810167981 */ /* 0x000f62000c1e1b00 */
[----:B--2---:R-:W3:Y:S02]  /*0da0*/  I2F.F64 R24, R35 ;  /* 0x0000002300187312 */ /* 0x004ee40000201c00 */
[----:B---3--:R-:W-:-:S06]  /*0db0*/  DFMA R20, R36, R24, R20 ;  /* 0x000000182414722b */ /* 0x008fcc0000000014 */
[----:B----4-:R-:W5:Y:S02]  /*0dc0*/  I2F.F64 R24, R31 ;  /* 0x0000001f00187312 */ /* 0x010f640000201c00 */
[----:B-----5:R-:W-:Y:S01]  /*0dd0*/  DFMA R22, R22, R24, R20 ;  /* 0x000000181616722b */ /* 0x020fe20000000014 */
[----:B------:R-:W-:Y:S02]  /*0de0*/  SHF.R.S32.HI R25, RZ, 0x1f, R7 ;  /* 0x0000001fff197819 */ /* 0x000fe40000011407 */
[----:B------:R-:W-:-:S05]  /*0df0*/  IADD3 R20, P0, PT, R7, R27, RZ ;  /* 0x0000001b07147210 */ /* 0x000fca0007f1e0ff */
[----:B------:R-:W-:Y:S01]  /*0e00*/  IMAD.X R21, R25, 0x1, R32, P0 ;  /* 0x0000000119157824 */ /* 0x000fe200000e0620 */
[----:B------:R-:W-:-:S04]  /*0e10*/  LEA R36, P0, R20, R18, 0x2 ;  /* 0x0000001214247211 */ /* 0x000fc800078010ff */
[----:B------:R-:W-:Y:S02]  /*0e20*/  LEA.HI.X R37, R20, R19, R21, 0x2, P0 ;  /* 0x0000001314257211 */ /* 0x000fe400000f1415 */
[----:B------:R-:W2:Y:S04]  /*0e30*/  LDG.E.64 R20, desc[UR8][R16.64+0x28] ;  /* 0x0000280810147981 */ /* 0x000ea8000c1e1b00 */
[----:B------:R-:W3:Y:S02]  /*0e40*/  LDG.E R24, desc[UR8][R36.64] ;  /* 0x0000000824187981 */ /* 0x000ee4000c1e1900 */
[----:B---3--:R-:W2:Y:S02]  /*0e50*/  I2F.F64 R36, R24 ;  /* 0x0000001800247312 */ /* 0x008ea40000201c00 */
[----:B--2---:R-:W-:Y:S01]  /*0e60*/  DFMA R36, R20, R36, R22 ;  /* 0x000000241424722b */ /* 0x004fe20000000016 */
[----:B------:R-:W-:-:S05]  /*0e70*/  IADD3 R21, P0, PT, R7, R15, RZ ;  /* 0x0000000f07157210 */ /* 0x000fca0007f1e0ff */
[----:B------:R-:W-:Y:S01]  /*0e80*/  IMAD.X R22, R25, 0x1, R34, P0 ;  /* 0x0000000119167824 */ /* 0x000fe200000e0622 */
[----:B------:R-:W-:-:S04]  /*0e90*/  LEA R20, P0, R21, R18, 0x2 ;  /* 0x0000001215147211 */ /* 0x000fc800078010ff */
[----:B------:R-:W-:-:S05]  /*0ea0*/  LEA.HI.X R21, R21, R19, R22, 0x2, P0 ;  /* 0x0000001315157211 */ /* 0x000fca00000f1416 */
[----:B------:R-:W2:Y:S04]  /*0eb0*/  LDG.E R31, desc[UR8][R20.64] ;  /* 0x00000008141f7981 */ /* 0x000ea8000c1e1900 */
[----:B------:R-:W3:Y:S01]  /*0ec0*/  LDG.E.64 R20, desc[UR8][R16.64+0x30] ;  /* 0x0000300810147981 */ /* 0x000ee2000c1e1b00 */
[----:B------:R-:W-:-:S05]  /*0ed0*/  IADD3 R35, P0, PT, R7, R33, RZ ;  /* 0x0000002107237210 */ /* 0x000fca0007f1e0ff */
[----:B------:R-:W-:Y:S01]  /*0ee0*/  IMAD.X R24, R25, 0x1, R26, P0 ;  /* 0x0000000119187824 */ /* 0x000fe200000e061a */
[----:B--2---:R-:W3:Y:S02]  /*0ef0*/  I2F.F64 R22, R31 ;  /* 0x0000001f00167312 */ /* 0x004ee40000201c00 */
[----:B---3--:R-:W-:Y:S01]  /*0f00*/  DFMA R22, R20, R22, R36 ;  /* 0x000000161416722b */ /* 0x008fe20000000024 */
[C---:B------:R-:W-:Y:S01]  /*0f10*/  LEA R36, P0, R35.reuse, R18, 0x2 ;  /* 0x0000001223247211 */ /* 0x040fe200078010ff */
[----:B------:R-:W2:Y:S03]  /*0f20*/  LDG.E.64 R20, desc[UR8][R16.64+0x38] ;  /* 0x0000380810147981 */ /* 0x000ea6000c1e1b00 */
[----:B------:R-:W-:-:S05]  /*0f30*/  LEA.HI.X R37, R35, R19, R24, 0x2, P0 ;  /* 0x0000001323257211 */ /* 0x000fca00000f1418 */
[----:B------:R-:W3:Y:S02]  /*0f40*/  LDG.E R24, desc[UR8][R36.64] ;  /* 0x0000000824187981 */ /* 0x000ee4000c1e1900 */
[----:B---3--:R-:W2:Y:S02]  /*0f50*/  I2F.F64 R36, R24 ;  /* 0x0000001800247312 */ /* 0x008ea40000201c00 */
[----:B--2---:R-:W-:Y:S01]  /*0f60*/  DFMA R36, R20, R36, R22 ;  /* 0x000000241424722b */ /* 0x004fe20000000016 */
        /* <DEDUP_REMOVED lines=8> */
[----:B------:R-:W-:Y:S02]  /*0ff0*/  LEA.HI.X R23, R23, R19, R25, 0x2, P0 ;  /* 0x0000001317177211 */ /* 0x000fe400000f1419 */
[----:B------:R-:W3:Y:S04]  /*1000*/  LDG.E.64 R24, desc[UR8][R16.64+0x40] ;  /* 0x0000400810187981 */ /* 0x000ee8000c1e1b00 */
[----:B------:R-:W4:Y:S04]  /*1010*/  LDG.E R35, desc[UR8][R22.64] ;  /* 0x0000000816237981 */ /* 0x000f28000c1e1900 */
[----:B------:R-:W5:Y:S01]  /*1020*/  LDG.E.64 R22, desc[UR8][R16.64+0x48] ;  /* 0x0000480810167981 */ /* 0x000f62000c1e1b00 */
[----:B--2---:R-:W3:Y:S02]  /*1030*/  I2F.F64 R20, R31 ;  /* 0x0000001f00147312 */ /* 0x004ee40000201c00 */
[----:B---3--:R-:W-:-:S06]  /*1040*/  DFMA R24, R24, R20, R36 ;  /* 0x000000141818722b */ /* 0x008fcc0000000024 */
[----:B----4-:R-:W5:Y:S01]  /*1050*/  I2F.F64 R36, R35 ;  /* 0x0000002300247312 */ /* 0x010f620000201c00 */
[----:B------:R-:W-:Y:S01]  /*1060*/  IADD3 R20, P0, PT, R8, R27, RZ ;  /* 0x0000001b08147210 */ /* 0x000fe20007f1e0ff */
[----:B-----5:R-:W-:Y:S01]  /*1070*/  DFMA R22, R22, R36, R24 ;  /* 0x000000241616722b */ /* 0x020fe20000000018 */
[----:B------:R-:W-:-:S05]  /*1080*/  SHF.R.S32.HI R25, RZ, 0x1f, R8 ;  /* 0x0000001fff197819 */ /* 0x000fca0000011408 */
        /* <DEDUP_REMOVED lines=35> */
[----:B--2---:R-:W5:Y:S02]  /*12c0*/  I2F.F64 R20, R35 ;  /* 0x0000002300147312 */ /* 0x004f640000201c00 */
[----:B-----5:R-:W-:-:S06]  /*12d0*/  DFMA R36, R22, R20, R36 ;  /* 0x000000141624722b */ /* 0x020fcc0000000024 */
[----:B----4-:R0:W3:Y:S02]  /*12e0*/  I2F.F64 R20, R31 ;  /* 0x0000001f00147312 */ /* 0x0100e40000201c00 */
[----:B0-----:R-:W-:Y:S01]  /*12f0*/  SHF.R.S32.HI R31, RZ, 0x1f, R9 ;  /* 0x0000001fff1f7819 */ /* 0x001fe20000011409 */
[----:B---3--:R-:W-:Y:S01]  /*1300*/  DFMA R24, R24, R20, R36 ;  /* 0x000000141818722b */ /* 0x008fe20000000024 */
[----:B------:R-:W-:-:S05]  /*1310*/  IADD3 R21, P0, PT, R9, R27, RZ ;  /* 0x0000001b09157210 */ /* 0x000fca0007f1e0ff */
[----:B------:R-:W-:Y:S01]  /*1320*/  IMAD.X R36, R31, 0x1, R32, P0 ;  /* 0x000000011f247824 */ /* 0x000fe200000e0620 */
[----:B------:R-:W-:-:S04]  /*1330*/  LEA R20, P0, R21, R18, 0x2 ;  /* 0x0000001215147211 */ /* 0x000fc800078010ff */
[----:B------:R-:W-:-:S05]  /*1340*/  LEA.HI.X R21, R21, R19, R36, 0x2, P0 ;  /* 0x0000001315157211 */ /* 0x000fca00000f1424 */
[----:B------:R-:W2:Y:S04]  /*1350*/  LDG.E R22, desc[UR8][R20.64] ;  /* 0x0000000814167981 */ /* 0x000ea8000c1e1900 */
[----:B------:R-:W3:Y:S01]  /*1360*/  LDG.E.64 R20, desc[UR8][R16.64+0x78] ;  /* 0x0000780810147981 */ /* 0x000ee2000c1e1b00 */
[----:B--2---:R-:W3:Y:S02]  /*1370*/  I2F.F64 R22, R22 ;  /* 0x0000001600167312 */ /* 0x004ee40000201c00 */
[----:B---3--:R-:W-:Y:S01]  /*1380*/  DFMA R22, R20, R22, R24 ;  /* 0x000000161416722b */ /* 0x008fe20000000018 */
[----:B------:R-:W-:Y:S01]  /*1390*/  IADD3 R24, P0, PT, R9, R15, RZ ;  /* 0x0000000f09187210 */ /* 0x000fe20007f1e0ff */
[----:B------:R-:W2:Y:S04]  /*13a0*/  LDG.E.64 R20, desc[UR8][R16.64+0x80] ;  /* 0x0000800810147981 */ /* 0x000ea8000c1e1b00 */
[----:B------:R-:W-:Y:S01]  /*13b0*/  IMAD.X R25, R31, 0x1, R34, P0 ;  /* 0x000000011f197824 */ /* 0x000fe200000e0622 */
[----:B------:R-:W-:-:S04]  /*13c0*/  LEA R36, P0, R24, R18, 0x2 ;  /* 0x0000001218247211 */ /* 0x000fc800078010ff */
        /* <DEDUP_REMOVED lines=25> */
[----:B------:R-:W3:Y:S01]  /*1560*/  LDG.E R22, desc[UR8][R22.64] ;  /* 0x0000000816167981 */ /* 0x000ee2000c1e1900 */
[----:B------:R-:W-:Y:S02]  /*1570*/  IADD3 R31, P0, PT, R10, R27, RZ ;  /* 0x0000001b0a1f7210 */ /* 0x000fe40007f1e0ff */
[----:B------:R-:W-:-:S05]  /*1580*/  SHF.R.S32.HI R27, RZ, 0x1f, R10 ;  /* 0x0000001fff1b7819 */ /* 0x000fca000001140a */
[----:B------:R-:W-:Y:S01]  /*1590*/  IMAD.X R32, R27, 0x1, R32, P0 ;  /* 0x000000011b207824 */ /* 0x000fe200000e0620 */
[----:B------:R-:W-:-:S04]  /*15a0*/  LEA R36, P0, R31, R18, 0x2 ;  /* 0x000000121f247211 */ /* 0x000fc800078010ff */
[----:B------:R-:W-:-:S05]  /*15b0*/  LEA.HI.X R37, R31, R19, R32, 0x2, P0 ;  /* 0x000000131f257211 */ /* 0x000fca00000f1420 */
[----:B------:R-:W4:Y:S04]  /*15c0*/  LDG.E R31, desc[UR8][R36.64] ;  /* 0x00000008241f7981 */ /* 0x000f28000c1e1900 */
[----:B------:R-:W5:Y:S01]  /*15d0*/  LDG.E.64 R36, desc[UR8][R16.64+0xa0] ;  /* 0x0000a00810247981 */ /* 0x000f62000c1e1b00 */
[----:B------:R-:W-:-:S05]  /*15e0*/  IADD3 R15, P0, PT, R10, R15, RZ ;  /* 0x0000000f0a0f7210 */ /* 0x000fca0007f1e0ff */
[----:B------:R-:W-:Y:S01]  /*15f0*/  IMAD.X R34, R27, 0x1, R34, P0 ;  /* 0x000000011b227824 */ /* 0x000fe200000e0622 */
[----:B---3--:R-:W2:Y:S02]  /*1600*/  I2F.F64 R22, R22 ;  /* 0x0000001600167312 */ /* 0x008ea40000201c00 */
[----:B--2---:R-:W-:Y:S01]  /*1610*/  DFMA R20, R24, R22, R20 ;  /* 0x000000161814722b */ /* 0x004fe20000000014 */
[----:B------:R-:W-:-:S04]  /*1620*/  LEA R24, P0, R15, R18, 0x2 ;  /* 0x000000120f187211 */ /* 0x000fc800078010ff */
[----:B------:R-:W-:Y:S02]  /*1630*/  LEA.HI.X R25, R15, R19, R34, 0x2, P0 ;  /* 0x000000130f197211 */ /* 0x000fe400000f1422 */
[C---:B------:R-:W-:Y:S02]  /*1640*/  IADD3 R33, P0, PT, R10.reuse, R33, RZ ;  /* 0x000000210a217210 */ /* 0x040fe40007f1e0ff */
[----:B------:R-:W-:Y:S02]  /*1650*/  IADD3 R15, P1, PT, R10, R13, RZ ;  /* 0x0000000d0a0f7210 */ /* 0x000fe40007f3e0ff */
[----:B------:R0:W2:Y:S01]  /*1660*/  LDG.E R13, desc[UR8][R24.64] ;  /* 0x00000008180d7981 */ /* 0x0000a2000c1e1900 */
[----:B------:R-:W-:Y:S01]  /*1670*/  IMAD.X R26, R27, 0x1, R26, P0 ;  /* 0x000000011b1a7824 */ /* 0x000fe200000e061a */
[-C--:B------:R-:W-:Y:S01]  /*1680*/  LEA R32, P0, R33, R18.reuse, 0x2 ;  /* 0x0000001221207211 */ /* 0x080fe200078010ff */
[----:B------:R-:W-:Y:S01]  /*1690*/  IMAD.X R30, R27, 0x1, R30, P1 ;  /* 0x000000011b1e7824 */ /* 0x000fe200008e061e */
[----:B------:R-:W-:-:S02]  /*16a0*/  LEA R22, P1, R15, R18, 0x2 ;  /* 0x000000120f167211 */ /* 0x000fc400078210ff */
[-C--:B------:R-:W-:Y:S02]  /*16b0*/  LEA.HI.X R33, R33, R19.reuse, R26, 0x2, P0 ;  /* 0x0000001321217211 */ /* 0x080fe400000f141a */
[----:B------:R-:W-:Y:S02]  /*16c0*/  LEA.HI.X R23, R15, R19, R30, 0x2, P1 ;  /* 0x000000130f177211 */ /* 0x000fe400008f141e */
[----:B----4-:R-:W5:Y:S01]  /*16d0*/  I2F.F64 R30, R31 ;  /* 0x0000001f001e7312 */ /* 0x010f620000201c00 */
[----:B------:R-:W-:Y:S01]  /*16e0*/  IADD3 R29, P0, PT, R10, R29, RZ ;  /* 0x0000001d0a1d7210 */ /* 0x000fe20007f1e0ff */
[----:B------:R-:W3:Y:S04]  /*16f0*/  LDG.E R32, desc[UR8][R32.64] ;  /* 0x0000000820207981 */ /* 0x000ee8000c1e1900 */
[----:B------:R-:W-:Y:S01]  /*1700*/  IMAD.X R28, R27, 0x1, R28, P0 ;  /* 0x000000011b1c7824 */ /* 0x000fe200000e061c */
[C---:B0-----:R-:W-:Y:S01]  /*1710*/  LEA R24, P0, R29.reuse, R18, 0x2 ;  /* 0x000000121d187211 */ /* 0x041fe200078010ff */
[----:B------:R-:W4:Y:S04]  /*1720*/  LDG.E.64 R26, desc[UR8][R16.64+0xa8] ;  /* 0x0000a808101a7981 */ /* 0x000f28000c1e1b00 */
[----:B------:R-:W4:Y:S01]  /*1730*/  LDG.E R22, desc[UR8][R22.64] ;  /* 0x0000000816167981 */ /* 0x000f22000c1e1900 */
[----:B------:R-:W-:Y:S01]  /*1740*/  LEA.HI.X R25, R29, R19, R28, 0x2, P0 ;  /* 0x000000131d197211 */ /* 0x000fe200000f141c */
[----:B-----5:R-:W-:-:S02]  /*1750*/  DFMA R36, R36, R30, R20 ;  /* 0x0000001e2424722b */ /* 0x020fc40000000014 */
[----:B------:R-:W5:Y:S04]  /*1760*/  LDG.E.64 R28, desc[UR8][R16.64+0xc0] ;  /* 0x0000c008101c7981 */ /* 0x000f68000c1e1b00 */
[----:B------:R-:W5:Y:S04]  /*1770*/  LDG.E.64 R20, desc[UR8][R16.64+0xb0] ;  /* 0x0000b00810147981 */ /* 0x000f68000c1e1b00 */
[----:B------:R-:W5:Y:S04]  /*1780*/  LDG.E R24, desc[UR8][R24.64] ;  /* 0x0000000818187981 */ /* 0x000f68000c1e1900 */
[----:B------:R-:W5:Y:S01]  /*1790*/  LDG.E.64 R30, desc[UR8][R16.64+0xb8] ;  /* 0x0000b808101e7981 */ /* 0x000f62000c1e1b00 */
[----:B------:R-:W-:Y:S01]  /*17a0*/  BSSY.RECONVERGENT B1, `(.L_x_1) ;  /* 0x000002e000017945 */ /* 0x000fe20003800200 */
[----:B--2---:R-:W4:Y:S08]  /*17b0*/  I2F.F64 R34, R13 ;  /* 0x0000000d00227312 */ /* 0x004f300000201c00 */
[----:B---3--:R-:W5:Y:S01]  /*17c0*/  I2F.F64 R32, R32 ;  /* 0x0000002000207312 */ /* 0x008f620000201c00 */
[----:B----4-:R-:W-:-:S07]  /*17d0*/  DFMA R26, R26, R34, R36 ;  /* 0x000000221a1a722b */ /* 0x010fce0000000024 */
[----:B------:R-:W0:Y:S01]  /*17e0*/  I2F.F64 R22, R22 ;  /* 0x0000001600167312 */ /* 0x000e220000201c00 */
[----:B-----5:R-:W-:-:S07]  /*17f0*/  DFMA R20, R20, R32, R26 ;  /* 0x000000201414722b */ /* 0x020fce000000001a */
[----:B------:R-:W1:Y:S01]  /*1800*/  I2F.F64 R26, R24 ;  /* 0x00000018001a7312 */ /* 0x000e620000201c00 */
[----:B0-----:R-:W-:-:S08]  /*1810*/  DFMA R20, R30, R22, R20 ;  /* 0x000000161e14722b */ /* 0x001fd00000000014 */
[----:B-1----:R-:W-:Y:S01]  /*1820*/  DFMA R26, R28, R26, R20 ;  /* 0x0000001a1c1a722b */ /* 0x002fe20000000014 */
[----:B------:R-:W-:Y:S02]  /*1830*/  IMAD.MOV.U32 R20, RZ, RZ, -0x5f4a1273 ;  /* 0xa0b5ed8dff147424 */ /* 0x000fe400078e00ff */
[----:B------:R-:W-:-:S06]  /*1840*/  IMAD.MOV.U32 R21, RZ, RZ, 0x3eb0c6f7 ;  /* 0x3eb0c6f7ff157424 */ /* 0x000fcc00078e00ff */
[----:B------:R-:W-:Y:S01]  /*1850*/  DSETP.GEU.AND P0, PT, |R26|, R20, PT ;  /* 0x000000141a00722a */ /* 0x000fe20003f0e200 */
[----:B------:R-:W-:-:S13]  /*1860*/  SHF.R.S32.HI R28, RZ, 0x1f, R12 ;  /* 0x0000001fff1c7819 */ /* 0x000fda000001140c */
[----:B------:R-:W-:Y:S05]  /*1870*/  @P0 BRA `(.L_x_2) ;  /* 0x00000000002c0947 */ /* 0x000fea0003800000 */
[----:B------:R-:W-:-:S04]  /*1880*/  IADD3 R22, P0, PT, R12, R5, RZ ;  /* 0x000000050c167210 */ /* 0x000fc80007f1e0ff */
[----:B------:R-:W-:Y:S01]  /*1890*/  LEA.HI.X.SX32 R13, R5, R28, 0x1, P0 ;  /* 0x0000001c050d7211 */ /* 0x000fe200000f0eff */
[----:B------:R-:W-:-:S03]  /*18a0*/  IMAD.SHL.U32 R21, R22, 0x4, RZ ;  /* 0x0000000416157824 */ /* 0x000fc600078e00ff */
[----:B------:R-:W-:Y:S02]  /*18b0*/  SHF.L.U64.HI R22, R22, 0x2, R13 ;  /* 0x0000000216167819 */ /* 0x000fe4000001020d */
[----:B------:R-:W-:-:S05]  /*18c0*/  IADD3 R18, P0, PT, R21, R18, RZ ;  /* 0x0000001215127210 */ /* 0x000fca0007f1e0ff */
[----:B------:R-:W-:-:S06]  /*18d0*/  IMAD.X R19, R22, 0x1, R19, P0 ;  /* 0x0000000116137824 */ /* 0x000fcc00000e0613 */
[----:B------:R-:W2:Y:S01]  /*18e0*/  LDG.E R19, desc[UR8][R18.64] ;  /* 0x0000000812137981 */ /* 0x000ea2000c1e1900 */
[----:B------:R-:W-:-:S04]  /*18f0*/  IADD3 R20, P0, PT, R21, UR10, RZ ;  /* 0x0000000a15147c10 */ /* 0x000fc8000ff1e0ff */
[----:B------:R-:W-:-:S05]  /*1900*/  IADD3.X R21, PT, PT, R22, UR11, RZ, P0, !PT ;  /* 0x0000000b16157c10 */ /* 0x000fca00087fe4ff */
[----:B--2---:R0:W-:Y:S01]  /*1910*/  STG.E desc[UR8][R20.64], R19 ;  /* 0x0000001314007986 */ /* 0x0041e2000c101908 */
[----:B------:R-:W-:Y:S05]  /*1920*/  BRA `(.L_x_3) ;  /* 0x0000000000547947 */ /* 0x000fea0003800000 */
.L_x_2:
[----:B------:R-:W-:-:S14]  /*1930*/  DSETP.GT.AND P0, PT, R26, R20, PT ;  /* 0x000000141a00722a */ /* 0x000fdc0003f04000 */
[----:B------:R-:W-:Y:S05]  /*1940*/  @!P0 BRA `(.L_x_4) ;  /* 0x0000000000248947 */ /* 0x000fea0003800000 */
[----:B------:R-:W0:Y:S01]  /*1950*/  LDC.64 R20, c[0x0][0x3a0] ;  /* 0x0000e800ff147b82 */ /* 0x000e220000000a00 */
[----:B------:R-:W-:-:S04]  /*1960*/  IADD3 R13, P0, PT, R12, R5, RZ ;  /* 0x000000050c0d7210 */ /* 0x000fc80007f1e0ff */
[----:B------:R-:W-:Y:S02]  /*1970*/  LEA.HI.X.SX32 R22, R5, R28, 0x1, P0 ;  /* 0x0000001c05167211 */ /* 0x000fe400000f0eff */
[----:B------:R-:W-:-:S04]  /*1980*/  LEA R18, P0, R13, UR10, 0x2 ;  /* 0x0000000a0d127c11 */ /* 0x000fc8000f8010ff */
[----:B------:R-:W-:Y:S01]  /*1990*/  LEA.HI.X R19, R13, UR11, R22, 0x2, P0 ;  /* 0x0000000b0d137c11 */ /* 0x000fe200080f1416 */
[----:B------:R-:W-:-:S05]  /*19a0*/  IMAD.MOV.U32 R13, RZ, RZ, 0x1 ;  /* 0x00000001ff0d7424 */ /* 0x000fca00078e00ff */
[----:B------:R1:W-:Y:S04]  /*19b0*/  STG.E desc[UR8][R18.64], R13 ;  /* 0x0000000d12007986 */ /* 0x0003e8000c101908 */
[----:B0-----:R1:W-:Y:S01]  /*19c0*/  STG.E desc[UR8][R20.64], RZ ;  /* 0x000000ff14007986 */ /* 0x0013e2000c101908 */
[----:B------:R-:W-:Y:S05]  /*19d0*/  BRA `(.L_x_3) ;  /* 0x0000000000287947 */ /* 0x000fea0003800000 */
.L_x_4:
[----:B------:R-:W-:-:S14]  /*19e0*/  DSETP.GEU.AND P0, PT, R26, RZ, PT ;  /* 0x000000ff1a00722a */ /* 0x000fdc0003f0e000 */
[----:B------:R-:W-:Y:S05]  /*19f0*/  @P0 BRA `(.L_x_3) ;  /* 0x0000000000200947 */ /* 0x000fea0003800000 */
[----:B------:R-:W0:Y:S01]  /*1a00*/  LDC.64 R20, c[0x0][0x3a0] ;  /* 0x0000e800ff147b82 */ /* 0x000e220000000a00 */
[----:B------:R-:W-:-:S04]  /*1a10*/  IADD3 R13, P0, PT, R12, R5, RZ ;  /* 0x000000050c0d7210 */ /* 0x000fc80007f1e0ff */
[----:B------:R-:W-:Y:S02]  /*1a20*/  LEA.HI.X.SX32 R22, R5, R28, 0x1, P0 ;  /* 0x0000001c05167211 */ /* 0x000fe400000f0eff */
[----:B------:R-:W-:-:S04]  /*1a30*/  LEA R18, P0, R13, UR10, 0x2 ;  /* 0x0000000a0d127c11 */ /* 0x000fc8000f8010ff */
[----:B------:R-:W-:Y:S01]  /*1a40*/  LEA.HI.X R19, R13, UR11, R22, 0x2, P0 ;  /* 0x0000000b0d137c11 */ /* 0x000fe200080f1416 */
[----:B------:R-:W-:-:S05]  /*1a50*/  IMAD.MOV.U32 R13, RZ, RZ, -0x1 ;  /* 0xffffffffff0d7424 */ /* 0x000fca00078e00ff */
[----:B------:R2:W-:Y:S04]  /*1a60*/  STG.E desc[UR8][R18.64], R13 ;  /* 0x0000000d12007986 */ /* 0x0005e8000c101908 */
[----:B0-----:R2:W-:Y:S02]  /*1a70*/  STG.E desc[UR8][R20.64], RZ ;  /* 0x000000ff14007986 */ /* 0x0015e4000c101908 */
.L_x_3:
[----:B------:R-:W-:Y:S05]  /*1a80*/  BSYNC.RECONVERGENT B1 ;  /* 0x0000000000017941 */ /* 0x000fea0003800200 */
.L_x_1:
[----:B------:R-:W-:-:S05]  /*1a90*/  VIADD R5, R5, UR5 ;  /* 0x0000000505057c36 */ /* 0x000fca0008000000 */
[----:B------:R-:W-:-:S13]  /*1aa0*/  ISETP.GE.AND P0, PT, R5, R14, PT ;  /* 0x0000000e0500720c */ /* 0x000fda0003f06270 */
[----:B------:R-:W-:Y:S05]  /*1ab0*/  @!P0 BRA `(.L_x_5) ;  /* 0xffffffe800e48947 */ /* 0x000fea000383ffff */
[----:B------:R-:W-:Y:S05]  /*1ac0*/  BSYNC.RECONVERGENT B0 ;  /* 0x0000000000007941 */ /* 0x000fea0003800200 */
.L_x_0:
[----:B------:R-:W3:Y:S01]  /*1ad0*/  LDCU UR6, c[0x0][0x360] ;  /* 0x00006c00ff0677ac */ /* 0x000ee20008000800 */
[----:B------:R-:W3:Y:S02]  /*1ae0*/  LDC R3, c[0x0][0x370] ;  /* 0x0000dc00ff037b82 */ /* 0x000ee40000000800 */
[----:B---3--:R-:W-:-:S05]  /*1af0*/  IMAD R2, R3, UR6, R2 ;  /* 0x0000000603027c24 */ /* 0x008fca000f8e0202 */
[----:B------:R-:W-:-:S13]  /*1b00*/  ISETP.GE.AND P0, PT, R2, R14, PT ;  /* 0x0000000e0200720c */ /* 0x000fda0003f06270 */
[----:B------:R-:W-:Y:S05]  /*1b10*/  @!P0 BRA `(.L_x_6) ;  /* 0xffffffe400848947 */ /* 0x000fea000383ffff */
[----:B------:R-:W-:Y:S05]  /*1b20*/  EXIT ;  /* 0x000000000000794d */ /* 0x000fea0003800000 */
.L_x_7:
[----:B------:R-:W-:-:S00]  /*1b30*/  BRA `(.L_x_7) ;  /* 0xfffffffc00fc7947 */ /* 0x000fc0000383ffff */
[----:B------:R-:W-:-:S00]  /*1b40*/  NOP ;  /* 0x0000000000007918 */ /* 0x000fc00000000000 */
        /* <DEDUP_REMOVED lines=11> */
.L_x_8:


//--------------------- .nv.shared.reserved.0     --------------------------
	.section	.nv.shared.reserved.0,"aw",@nobits
	.weak		__nv_reservedSMEM_offset_0_alias
	.size		__nv_reservedSMEM_offset_0_alias, 0, 64
	.other		__nv_reservedSMEM_offset_0_alias,@"STO_CUDA_RESERVED_SHARED STV_DEFAULT"
__nv_reservedSMEM_offset_0_alias:
	.zero		0
	.zero		64


//--------------------- .nv.constant0._Z8kernel2DPiS_PdiS_ --------------------------
	.section	.nv.constant0._Z8kernel2DPiS_PdiS_,"a",@progbits
	.sectionflags	@""
	.align	4
.nv.constant0._Z8kernel2DPiS_PdiS_:
	.zero		936


//--------------------- SYMBOLS --------------------------

	.type		.nv.reservedSmem.offset0,@object
	.size		.nv.reservedSmem.offset0,0x4
